	.headerflags	@"EF_CUDA_TEXMODE_UNIFIED EF_CUDA_64BIT_ADDRESS EF_CUDA_ACCELERATORS EF_CUDA_SM90 EF_CUDA_VIRTUAL_SM(EF_CUDA_SM90)"
	.elftype	@"ET_EXEC"


//--------------------- .nv.info                  --------------------------
	.section	.nv.info,"",@"SHT_CUDA_INFO"
	.align	4


	//----- nvinfo : EIATTR_REGCOUNT
	.align		4
        /*0000*/ 	.byte	0x04, 0x2f
        /*0002*/ 	.short	(.L_1 - .L_0)
	.align		4
.L_0:
        /*0004*/ 	.word	index@(triton_poi_fused_convolution_54)
        /*0008*/ 	.word	0x0000000c


	//----- nvinfo : EIATTR_MIN_STACK_SIZE
	.align		4
.L_1:
        /*000c*/ 	.byte	0x04, 0x12
        /*000e*/ 	.short	(.L_3 - .L_2)
	.align		4
.L_2:
        /*0010*/ 	.word	index@(triton_poi_fused_convolution_54)
        /*0014*/ 	.word	0x00000000


	//----- nvinfo : EIATTR_FRAME_SIZE
	.align		4
.L_3:
        /*0018*/ 	.byte	0x04, 0x11
        /*001a*/ 	.short	(.L_5 - .L_4)
	.align		4
.L_4:
        /*001c*/ 	.word	index@(triton_poi_fused_convolution_54)
        /*0020*/ 	.word	0x00000000


	//----- nvinfo : EIATTR_MIN_STACK_SIZE
	.align		4
.L_5:
        /*0024*/ 	.byte	0x04, 0x12
        /*0026*/ 	.short	(.L_7 - .L_6)
	.align		4
.L_6:
        /*0028*/ 	.word	index@(triton_poi_fused_convolution_54)
        /*002c*/ 	.word	0x00000000
.L_7:


//--------------------- .nv.info.triton_poi_fused_convolution_54 --------------------------
	.section	.nv.info.triton_poi_fused_convolution_54,"",@"SHT_CUDA_INFO"
	.sectionflags	@""
	.align	4


	//----- nvinfo : EIATTR_CUDA_API_VERSION
	.align		4
        /*0000*/ 	.byte	0x04, 0x37
        /*0002*/ 	.short	(.L_9 - .L_8)
.L_8:
        /*0004*/ 	.word	0x0000007c


	//----- nvinfo : EIATTR_KPARAM_INFO
	.align		4
.L_9:
        /*0008*/ 	.byte	0x04, 0x17
        /*000a*/ 	.short	(.L_11 - .L_10)
.L_10:
        /*000c*/ 	.word	0x00000000
        /*0010*/ 	.short	0x0002
        /*0012*/ 	.short	0x0010
        /*0014*/ 	.byte	0x00, 0xf0, 0x11, 0x00


	//----- nvinfo : EIATTR_KPARAM_INFO
	.align		4
.L_11:
        /*0018*/ 	.byte	0x04, 0x17
        /*001a*/ 	.short	(.L_13 - .L_12)
.L_12:
        /*001c*/ 	.word	0x00000000
        /*0020*/ 	.short	0x0001
        /*0022*/ 	.short	0x0008
        /*0024*/ 	.byte	0x00, 0xf4, 0x21, 0x00


	//----- nvinfo : EIATTR_KPARAM_INFO
	.align		4
.L_13:
        /*0028*/ 	.byte	0x04, 0x17
        /*002a*/ 	.short	(.L_15 - .L_14)
.L_14:
        /*002c*/ 	.word	0x00000000
        /*0030*/ 	.short	0x0000
        /*0032*/ 	.short	0x0000
        /*0034*/ 	.byte	0x00, 0xf4, 0x21, 0x00


	//----- nvinfo : EIATTR_SPARSE_MMA_MASK
	.align		4
.L_15:
        /*0038*/ 	.byte	0x03, 0x50
        /*003a*/ 	.short	0x0000


	//----- nvinfo : EIATTR_MAXREG_COUNT
	.align		4
        /*003c*/ 	.byte	0x03, 0x1b
        /*003e*/ 	.short	0x00ff


	//----- nvinfo : EIATTR_EXIT_INSTR_OFFSETS
	.align		4
        /*0040*/ 	.byte	0x04, 0x1c
        /*0042*/ 	.short	(.L_17 - .L_16)


	//   ....[0]....
.L_16:
        /*0044*/ 	.word	0x00000160


	//   ....[1]....
        /*0048*/ 	.word	0x00000180


	//----- nvinfo : EIATTR_REQNTID
	.align		4
.L_17:
        /*004c*/ 	.byte	0x04, 0x10
        /*004e*/ 	.short	(.L_19 - .L_18)
.L_18:
        /*0050*/ 	.word	0x00000080
        /*0054*/ 	.word	0x00000001
        /*0058*/ 	.word	0x00000001


	//----- nvinfo : EIATTR_CBANK_PARAM_SIZE
	.align		4
.L_19:
        /*005c*/ 	.byte	0x03, 0x19
        /*005e*/ 	.short	0x0014


	//----- nvinfo : EIATTR_PARAM_CBANK
	.align		4
        /*0060*/ 	.byte	0x04, 0x0a
        /*0062*/ 	.short	(.L_21 - .L_20)
	.align		4
.L_20:
        /*0064*/ 	.word	index@(.nv.constant0.triton_poi_fused_convolution_54)
        /*0068*/ 	.short	0x0210
        /*006a*/ 	.short	0x0014


	//----- nvinfo : EIATTR_SW_WAR
	.align		4
.L_21:
        /*006c*/ 	.byte	0x04, 0x36
        /*006e*/ 	.short	(.L_23 - .L_22)
.L_22:
        /*0070*/ 	.word	0x00000008
.L_23:


//--------------------- .nv.callgraph             --------------------------
	.section	.nv.callgraph,"",@"SHT_CUDA_CALLGRAPH"
	.align	4
	.sectionentsize	8
	.align		4
        /*0000*/ 	.word	0x00000000
	.align		4
        /*0004*/ 	.word	0xffffffff
	.align		4
        /*0008*/ 	.word	0x00000000
	.align		4
        /*000c*/ 	.word	0xfffffffe
	.align		4
        /*0010*/ 	.word	0x00000000
	.align		4
        /*0014*/ 	.word	0xfffffffd
	.align		4
        /*0018*/ 	.word	0x00000000
	.align		4
        /*001c*/ 	.word	0xfffffffc


//--------------------- .text.triton_poi_fused_convolution_54 --------------------------
	.section	.text.triton_poi_fused_convolution_54,"ax",@progbits
	.align	128
        .global         triton_poi_fused_convolution_54
        .type           triton_poi_fused_convolution_54,@function
        .size           triton_poi_fused_convolution_54,(.L_x_1 - triton_poi_fused_convolution_54)
        .other          triton_poi_fused_convolution_54,@"STO_CUDA_ENTRY STV_DEFAULT"
triton_poi_fused_convolution_54:
.text.triton_poi_fused_convolution_54:
[----:B------:R-:W0:Y:S02]  /*0000*/  LDC R1, c[0x0][0x28] ;  /* 0x00000a00ff017b82 */ /* 0x000e240000000800 */
[----:B------:R-:W1:Y:S01]  /*0010*/  S2R R0, SR_TID.X ;  /* 0x0000000000007919 */ /* 0x000e620000002100 */
[----:B------:R-:W2:Y:S01]  /*0020*/  LDC.64 R2, c[0x0][0x210] ;  /* 0x00008400ff027b82 */ /* 0x000ea20000000a00 */
[----:B------:R-:W-:Y:S01]  /*0030*/  ULDC.64 UR4, c[0x0][0x208] ;  /* 0x0000820000047ab9 */ /* 0x000fe20000000a00 */
[----:B------:R-:W3:Y:S06]  /*0040*/  S2R R7, SR_CTAID.X ;  /* 0x0000000000077919 */ /* 0x000eec0000002500 */
[----:B------:R-:W4:Y:S01]  /*0050*/  LDC.64 R4, c[0x0][0x218] ;  /* 0x00008600ff047b82 */ /* 0x000f220000000a00 */
[----:B-1----:R-:W-:-:S04]  /*0060*/  SHF.L.U32 R0, R0, 0x1, RZ ;  /* 0x0000000100007819 */ /* 0x002fc800000006ff */
[----:B------:R-:W-:-:S04]  /*0070*/  LOP3.LUT R0, R0, 0xfe, RZ, 0xc0, !PT ;  /* 0x000000fe00007812 */ /* 0x000fc800078ec0ff */
[----:B---3--:R-:W-:-:S04]  /*0080*/  LEA R7, R7, R0, 0x8 ;  /* 0x0000000007077211 */ /* 0x008fc800078e40ff */
[C---:B------:R-:W-:Y:S01]  /*0090*/  ISETP.GE.AND P0, PT, R7.reuse, 0xc00, PT ;  /* 0x00000c000700780c */ /* 0x040fe20003f06270 */
[----:B------:R-:W-:-:S04]  /*00a0*/  IMAD.HI R0, R7, 0x2aaaaaab, RZ ;  /* 0x2aaaaaab07007827 */ /* 0x000fc800078e02ff */
[----:B--2---:R-:W-:Y:S01]  /*00b0*/  IMAD.WIDE R2, R7, 0x4, R2 ;  /* 0x0000000407027825 */ /* 0x004fe200078e0202 */
[----:B------:R-:W-:-:S04]  /*00c0*/  SHF.R.U32.HI R9, RZ, 0x1f, R0 ;  /* 0x0000001fff097819 */ /* 0x000fc80000011600 */
[----:B------:R-:W-:-:S05]  /*00d0*/  LEA.HI R0, R0, R9, RZ, 0x1b ;  /* 0x0000000900007211 */ /* 0x000fca00078fd8ff */
[----:B------:R-:W-:Y:S01]  /*00e0*/  IMAD R9, R0, -0xc0, R7 ;  /* 0xffffff4000097824 */ /* 0x000fe200078e0207 */
[----:B------:R-:W-:-:S03]  /*00f0*/  CS2R R6, SRZ ;  /* 0x0000000000067805 */ /* 0x000fc6000001ff00 */
[----:B----4-:R-:W-:Y:S01]  /*0100*/  IMAD.WIDE R4, R9, 0x4, R4 ;  /* 0x0000000409047825 */ /* 0x010fe200078e0204 */
[----:B------:R-:W-:Y:S02]  /*0110*/  CS2R R8, SRZ ;  /* 0x0000000000087805 */ /* 0x000fe4000001ff00 */
[----:B------:R-:W2:Y:S04]  /*0120*/  @!P0 LDG.E.64 R6, desc[UR4][R2.64] ;  /* 0x0000000402068981 */ /* 0x000ea8000c1e1b00 */
[----:B------:R-:W2:Y:S02]  /*0130*/  @!P0 LDG.E.EL.64 R8, desc[UR4][R4.64] ;  /* 0x0000000404088981 */ /* 0x000ea4000c2e1b00 */
[----:B--2---:R-:W-:Y:S01]  /*0140*/  FADD R6, R8, R6 ;  /* 0x0000000608067221 */ /* 0x004fe20000000000 */
[----:B------:R-:W-:Y:S01]  /*0150*/  FADD R7, R9, R7 ;  /* 0x0000000709077221 */ /* 0x000fe20000000000 */
[----:B------:R-:W-:Y:S06]  /*0160*/  @P0 EXIT ;  /* 0x000000000000094d */ /* 0x000fec0003800000 */
[----:B------:R-:W-:Y:S01]  /*0170*/  STG.E.64 desc[UR4][R2.64], R6 ;  /* 0x0000000602007986 */ /* 0x000fe2000c101b04 */
[----:B------:R-:W-:Y:S05]  /*0180*/  EXIT ;  /* 0x000000000000794d */ /* 0x000fea0003800000 */
.L_x_0:
[----:B------:R-:W-:-:S00]  /*0190*/  BRA `(.L_x_0) ;  /* 0xfffffffc00fc7947 */ /* 0x000fc0000383ffff */
[----:B------:R-:W-:-:S00]  /*01a0*/  NOP ;  /* 0x0000000000007918 */ /* 0x000fc00000000000 */
        /* <DEDUP_REMOVED lines=13> */
.L_x_1:


//--------------------- .nv.constant0.triton_poi_fused_convolution_54 --------------------------
	.section	.nv.constant0.triton_poi_fused_convolution_54,"a",@progbits
	.sectionflags	@""
	.align	4
.nv.constant0.triton_poi_fused_convolution_54:
	.zero		548
